//
// Generated by NVIDIA NVVM Compiler
//
// Compiler Build ID: CL-36424714
// Cuda compilation tools, release 13.0, V13.0.88
// Based on NVVM 20.0.0
//

.version 9.0
.target sm_100
.address_size 64

	// .globl	_Z20matrix_transpose_gpuPA1500_iPA2000_iii
.global .attribute(.managed) .align 4 .b8 maxtri_a[12000000];
.global .attribute(.managed) .align 4 .b8 maxtri_b_gpu[12000000];
.global .attribute(.managed) .align 4 .b8 maxtri_b_cpu[12000000];
// _ZZ27matrix_shared_transpose_gpuPA1500_iPA2000_iiiE7sharedm has been demoted

.visible .entry _Z20matrix_transpose_gpuPA1500_iPA2000_iii(
	.param .u64 .ptr .align 1 _Z20matrix_transpose_gpuPA1500_iPA2000_iii_param_0,
	.param .u64 .ptr .align 1 _Z20matrix_transpose_gpuPA1500_iPA2000_iii_param_1,
	.param .u32 _Z20matrix_transpose_gpuPA1500_iPA2000_iii_param_2,
	.param .u32 _Z20matrix_transpose_gpuPA1500_iPA2000_iii_param_3
)
{
	.reg .pred 	%p<4>;
	.reg .b32 	%r<12>;
	.reg .b64 	%rd<13>;

	ld.param.u64 	%rd1, [_Z20matrix_transpose_gpuPA1500_iPA2000_iii_param_0];
	ld.param.u64 	%rd2, [_Z20matrix_transpose_gpuPA1500_iPA2000_iii_param_1];
	ld.param.u32 	%r3, [_Z20matrix_transpose_gpuPA1500_iPA2000_iii_param_2];
	ld.param.u32 	%r4, [_Z20matrix_transpose_gpuPA1500_iPA2000_iii_param_3];
	mov.u32 	%r5, %tid.y;
	mov.u32 	%r6, %ctaid.y;
	mov.u32 	%r7, %ntid.y;
	mad.lo.s32 	%r1, %r6, %r7, %r5;
	mov.u32 	%r8, %tid.x;
	mov.u32 	%r9, %ctaid.x;
	mov.u32 	%r10, %ntid.x;
	mad.lo.s32 	%r2, %r9, %r10, %r8;
	setp.ge.s32 	%p1, %r1, %r3;
	setp.ge.s32 	%p2, %r2, %r4;
	or.pred  	%p3, %p1, %p2;
	@%p3 bra 	$L__BB0_2;
	cvta.to.global.u64 	%rd3, %rd1;
	cvta.to.global.u64 	%rd4, %rd2;
	mul.wide.u32 	%rd5, %r1, 6000;
	add.s64 	%rd6, %rd3, %rd5;
	mul.wide.s32 	%rd7, %r2, 4;
	add.s64 	%rd8, %rd6, %rd7;
	ld.global.u32 	%r11, [%rd8];
	mul.wide.s32 	%rd9, %r2, 8000;
	add.s64 	%rd10, %rd4, %rd9;
	mul.wide.u32 	%rd11, %r1, 4;
	add.s64 	%rd12, %rd10, %rd11;
	st.global.u32 	[%rd12], %r11;
$L__BB0_2:
	ret;

}
	// .globl	_Z27matrix_shared_transpose_gpuPA1500_iPA2000_iii
.visible .entry _Z27matrix_shared_transpose_gpuPA1500_iPA2000_iii(
	.param .u64 .ptr .align 1 _Z27matrix_shared_transpose_gpuPA1500_iPA2000_iii_param_0,
	.param .u64 .ptr .align 1 _Z27matrix_shared_transpose_gpuPA1500_iPA2000_iii_param_1,
	.param .u32 _Z27matrix_shared_transpose_gpuPA1500_iPA2000_iii_param_2,
	.param .u32 _Z27matrix_shared_transpose_gpuPA1500_iPA2000_iii_param_3
)
{
	.reg .pred 	%p<7>;
	.reg .b32 	%r<25>;
	.reg .b64 	%rd<13>;
	// demoted variable
	.shared .align 4 .b8 _ZZ27matrix_shared_transpose_gpuPA1500_iPA2000_iiiE7sharedm[4356];
	ld.param.u64 	%rd1, [_Z27matrix_shared_transpose_gpuPA1500_iPA2000_iii_param_0];
	ld.param.u64 	%rd2, [_Z27matrix_shared_transpose_gpuPA1500_iPA2000_iii_param_1];
	ld.param.u32 	%r9, [_Z27matrix_shared_transpose_gpuPA1500_iPA2000_iii_param_2];
	ld.param.u32 	%r10, [_Z27matrix_shared_transpose_gpuPA1500_iPA2000_iii_param_3];
	mov.u32 	%r1, %tid.y;
	mov.u32 	%r11, %ctaid.y;
	mov.u32 	%r12, %ntid.y;
	mul.lo.s32 	%r2, %r11, %r12;
	add.s32 	%r3, %r2, %r1;
	mov.u32 	%r4, %tid.x;
	mov.u32 	%r13, %ctaid.x;
	mov.u32 	%r14, %ntid.x;
	mul.lo.s32 	%r5, %r13, %r14;
	add.s32 	%r6, %r5, %r4;
	setp.ge.s32 	%p1, %r3, %r9;
	setp.ge.s32 	%p2, %r6, %r10;
	or.pred  	%p3, %p1, %p2;
	@%p3 bra 	$L__BB1_2;
	cvta.to.global.u64 	%rd3, %rd1;
	mul.wide.u32 	%rd4, %r3, 6000;
	add.s64 	%rd5, %rd3, %rd4;
	mul.wide.s32 	%rd6, %r6, 4;
	add.s64 	%rd7, %rd5, %rd6;
	ld.global.u32 	%r15, [%rd7];
	mov.u32 	%r16, _ZZ27matrix_shared_transpose_gpuPA1500_iPA2000_iiiE7sharedm;
	mad.lo.s32 	%r17, %r1, 132, %r16;
	shl.b32 	%r18, %r4, 2;
	add.s32 	%r19, %r17, %r18;
	st.shared.u32 	[%r19], %r15;
$L__BB1_2:
	bar.sync 	0;
	add.s32 	%r7, %r5, %r1;
	add.s32 	%r8, %r2, %r4;
	setp.ge.s32 	%p4, %r8, %r9;
	setp.ge.s32 	%p5, %r7, %r10;
	or.pred  	%p6, %p4, %p5;
	@%p6 bra 	$L__BB1_4;
	mov.u32 	%r20, _ZZ27matrix_shared_transpose_gpuPA1500_iPA2000_iiiE7sharedm;
	mad.lo.s32 	%r21, %r4, 132, %r20;
	shl.b32 	%r22, %r1, 2;
	add.s32 	%r23, %r21, %r22;
	ld.shared.u32 	%r24, [%r23];
	cvta.to.global.u64 	%rd8, %rd2;
	mul.wide.s32 	%rd9, %r7, 8000;
	add.s64 	%rd10, %rd8, %rd9;
	mul.wide.u32 	%rd11, %r8, 4;
	add.s64 	%rd12, %rd10, %rd11;
	st.global.u32 	[%rd12], %r24;
$L__BB1_4:
	ret;

}


// ===== COMPILED SASS (sm_100) =====

	.target	sm_100

	.elftype	@"ET_EXEC"


//--------------------- .note.nv.tkinfo           --------------------------
	.section	.note.nv.tkinfo,"",@"SHT_NOTE"
	.sectionflags	@"SHF_NOTE_NV_TKINFO"
	.tkinfo
        /*0018*/ 	.word	0x00000002
        /*0030*/ 	.string	""
        /*0030*/ 	.string	"ptxas"
        /*0030*/ 	.string	"Cuda compilation tools, release 13.0, V13.0.88"
        /*0030*/ 	.string	"Build cuda_13.0.r13.0/compiler.36424714_0"
        /*0030*/ 	.string	"-arch sm_100 -m 64 "



//--------------------- .note.nv.cuinfo           --------------------------
	.section	.note.nv.cuinfo,"",@"SHT_NOTE"
	.sectionflags	@"SHF_NOTE_NV_CUINFO"
        /*0018*/ 	.short	0x0002
        /*001a*/ 	.short	0x0064
        /*001c*/ 	.short	0x0082
	.zero		2


//--------------------- .nv.info                  --------------------------
	.section	.nv.info,"",@"SHT_CUDA_INFO"
	.align	4


	//----- nvinfo : EIATTR_REGCOUNT
	.align		4
        /*0000*/ 	.byte	0x04, 0x2f
        /*0002*/ 	.short	(.L_4 - .L_3)
	.align		4
.L_3:
        /*0004*/ 	.word	index@(_Z20matrix_transpose_gpuPA1500_iPA2000_iii)
        /*0008*/ 	.word	0x0000000c


	//----- nvinfo : EIATTR_FRAME_SIZE
	.align		4
.L_4:
        /*000c*/ 	.byte	0x04, 0x11
        /*000e*/ 	.short	(.L_6 - .L_5)
	.align		4
.L_5:
        /*0010*/ 	.word	index@(_Z20matrix_transpose_gpuPA1500_iPA2000_iii)
        /*0014*/ 	.word	0x00000000


	//----- nvinfo : EIATTR_REGCOUNT
	.align		4
.L_6:
        /*0018*/ 	.byte	0x04, 0x2f
        /*001a*/ 	.short	(.L_8 - .L_7)
	.align		4
.L_7:
        /*001c*/ 	.word	index@(_Z27matrix_shared_transpose_gpuPA1500_iPA2000_iii)
        /*0020*/ 	.word	0x00000010


	//----- nvinfo : EIATTR_FRAME_SIZE
	.align		4
.L_8:
        /*0024*/ 	.byte	0x04, 0x11
        /*0026*/ 	.short	(.L_10 - .L_9)
	.align		4
.L_9:
        /*0028*/ 	.word	index@(_Z27matrix_shared_transpose_gpuPA1500_iPA2000_iii)
        /*002c*/ 	.word	0x00000000


	//----- nvinfo : EIATTR_MIN_STACK_SIZE
	.align		4
.L_10:
        /*0030*/ 	.byte	0x04, 0x12
        /*0032*/ 	.short	(.L_12 - .L_11)
	.align		4
.L_11:
        /*0034*/ 	.word	index@(_Z27matrix_shared_transpose_gpuPA1500_iPA2000_iii)
        /*0038*/ 	.word	0x00000000


	//----- nvinfo : EIATTR_MIN_STACK_SIZE
	.align		4
.L_12:
        /*003c*/ 	.byte	0x04, 0x12
        /*003e*/ 	.short	(.L_14 - .L_13)
	.align		4
.L_13:
        /*0040*/ 	.word	index@(_Z20matrix_transpose_gpuPA1500_iPA2000_iii)
        /*0044*/ 	.word	0x00000000
.L_14:


//--------------------- .nv.compat                --------------------------
	.section	.nv.compat,"",@"SHT_CUDA_COMPAT_INFO"
	.align	4
        /*0000*/ 	.byte	0x02, 0x09, 0x00, 0x00, 0x02, 0x02, 0x01, 0x00, 0x02, 0x05, 0x05, 0x00, 0x03, 0x07, 0x01, 0x01
        /*0010*/ 	.byte	0x02, 0x03, 0x00, 0x00, 0x02, 0x06, 0x01, 0x00, 0x04, 0x0b, 0x08, 0x00, 0x09, 0x00, 0x00, 0x00
        /*0020*/ 	.byte	0x00, 0x00, 0x00, 0x00


//--------------------- .nv.info._Z27matrix_shared_transpose_gpuPA1500_iPA2000_iii --------------------------
	.section	.nv.info._Z27matrix_shared_transpose_gpuPA1500_iPA2000_iii,"",@"SHT_CUDA_INFO"
	.sectionflags	@""
	.align	4


	//----- nvinfo : EIATTR_CUDA_API_VERSION
	.align		4
        /*0000*/ 	.byte	0x04, 0x37
        /*0002*/ 	.short	(.L_16 - .L_15)
.L_15:
        /*0004*/ 	.word	0x00000082


	//----- nvinfo : EIATTR_KPARAM_INFO
	.align		4
.L_16:
        /*0008*/ 	.byte	0x04, 0x17
        /*000a*/ 	.short	(.L_18 - .L_17)
.L_17:
        /*000c*/ 	.word	0x00000000
        /*0010*/ 	.short	0x0003
        /*0012*/ 	.short	0x0014
        /*0014*/ 	.byte	0x00, 0xf0, 0x11, 0x00


	//----- nvinfo : EIATTR_KPARAM_INFO
	.align		4
.L_18:
        /*0018*/ 	.byte	0x04, 0x17
        /*001a*/ 	.short	(.L_20 - .L_19)
.L_19:
        /*001c*/ 	.word	0x00000000
        /*0020*/ 	.short	0x0002
        /*0022*/ 	.short	0x0010
        /*0024*/ 	.byte	0x00, 0xf0, 0x11, 0x00


	//----- nvinfo : EIATTR_KPARAM_INFO
	.align		4
.L_20:
        /*0028*/ 	.byte	0x04, 0x17
        /*002a*/ 	.short	(.L_22 - .L_21)
.L_21:
        /*002c*/ 	.word	0x00000000
        /*0030*/ 	.short	0x0001
        /*0032*/ 	.short	0x0008
        /*0034*/ 	.byte	0x00, 0xf5, 0x21, 0x00


	//----- nvinfo : EIATTR_KPARAM_INFO
	.align		4
.L_22:
        /*0038*/ 	.byte	0x04, 0x17
        /*003a*/ 	.short	(.L_24 - .L_23)
.L_23:
        /*003c*/ 	.word	0x00000000
        /*0040*/ 	.short	0x0000
        /*0042*/ 	.short	0x0000
        /*0044*/ 	.byte	0x00, 0xf5, 0x21, 0x00


	//----- nvinfo : EIATTR_SPARSE_MMA_MASK
	.align		4
.L_24:
        /*0048*/ 	.byte	0x03, 0x50
        /*004a*/ 	.short	0x0000


	//----- nvinfo : EIATTR_MAXREG_COUNT
	.align		4
        /*004c*/ 	.byte	0x03, 0x1b
        /*004e*/ 	.short	0x00ff


	//----- nvinfo : EIATTR_NUM_BARRIERS
	.align		4
        /*0050*/ 	.byte	0x02, 0x4c
        /*0052*/ 	.byte	0x01
	.zero		1


	//----- nvinfo : EIATTR_MERCURY_ISA_VERSION
	.align		4
        /*0054*/ 	.byte	0x03, 0x5f
        /*0056*/ 	.short	0x0101


	//----- nvinfo : EIATTR_VRC_CTA_INIT_COUNT
	.align		4
        /*0058*/ 	.byte	0x02, 0x4a
	.zero		1
	.zero		1


	//----- nvinfo : EIATTR_EXIT_INSTR_OFFSETS
	.align		4
        /*005c*/ 	.byte	0x04, 0x1c
        /*005e*/ 	.short	(.L_26 - .L_25)


	//   ....[0]....
.L_25:
        /*0060*/ 	.word	0x000001e0


	//   ....[1]....
        /*0064*/ 	.word	0x00000290


	//----- nvinfo : EIATTR_CBANK_PARAM_SIZE
	.align		4
.L_26:
        /*0068*/ 	.byte	0x03, 0x19
        /*006a*/ 	.short	0x0018


	//----- nvinfo : EIATTR_PARAM_CBANK
	.align		4
        /*006c*/ 	.byte	0x04, 0x0a
        /*006e*/ 	.short	(.L_28 - .L_27)
	.align		4
.L_27:
        /*0070*/ 	.word	index@(.nv.constant0._Z27matrix_shared_transpose_gpuPA1500_iPA2000_iii)
        /*0074*/ 	.short	0x0380
        /*0076*/ 	.short	0x0018


	//----- nvinfo : EIATTR_SW_WAR
	.align		4
.L_28:
        /*0078*/ 	.byte	0x04, 0x36
        /*007a*/ 	.short	(.L_30 - .L_29)
.L_29:
        /*007c*/ 	.word	0x00000008
.L_30:


//--------------------- .nv.info._Z20matrix_transpose_gpuPA1500_iPA2000_iii --------------------------
	.section	.nv.info._Z20matrix_transpose_gpuPA1500_iPA2000_iii,"",@"SHT_CUDA_INFO"
	.sectionflags	@""
	.align	4


	//----- nvinfo : EIATTR_CUDA_API_VERSION
	.align		4
        /*0000*/ 	.byte	0x04, 0x37
        /*0002*/ 	.short	(.L_32 - .L_31)
.L_31:
        /*0004*/ 	.word	0x00000082


	//----- nvinfo : EIATTR_KPARAM_INFO
	.align		4
.L_32:
        /*0008*/ 	.byte	0x04, 0x17
        /*000a*/ 	.short	(.L_34 - .L_33)
.L_33:
        /*000c*/ 	.word	0x00000000
        /*0010*/ 	.short	0x0003
        /*0012*/ 	.short	0x0014
        /*0014*/ 	.byte	0x00, 0xf0, 0x11, 0x00


	//----- nvinfo : EIATTR_KPARAM_INFO
	.align		4
.L_34:
        /*0018*/ 	.byte	0x04, 0x17
        /*001a*/ 	.short	(.L_36 - .L_35)
.L_35:
        /*001c*/ 	.word	0x00000000
        /*0020*/ 	.short	0x0002
        /*0022*/ 	.short	0x0010
        /*0024*/ 	.byte	0x00, 0xf0, 0x11, 0x00


	//----- nvinfo : EIATTR_KPARAM_INFO
	.align		4
.L_36:
        /*0028*/ 	.byte	0x04, 0x17
        /*002a*/ 	.short	(.L_38 - .L_37)
.L_37:
        /*002c*/ 	.word	0x00000000
        /*0030*/ 	.short	0x0001
        /*0032*/ 	.short	0x0008
        /*0034*/ 	.byte	0x00, 0xf5, 0x21, 0x00


	//----- nvinfo : EIATTR_KPARAM_INFO
	.align		4
.L_38:
        /*0038*/ 	.byte	0x04, 0x17
        /*003a*/ 	.short	(.L_40 - .L_39)
.L_39:
        /*003c*/ 	.word	0x00000000
        /*0040*/ 	.short	0x0000
        /*0042*/ 	.short	0x0000
        /*0044*/ 	.byte	0x00, 0xf5, 0x21, 0x00


	//----- nvinfo : EIATTR_SPARSE_MMA_MASK
	.align		4
.L_40:
        /*0048*/ 	.byte	0x03, 0x50
        /*004a*/ 	.short	0x0000


	//----- nvinfo : EIATTR_MAXREG_COUNT
	.align		4
        /*004c*/ 	.byte	0x03, 0x1b
        /*004e*/ 	.short	0x00ff


	//----- nvinfo : EIATTR_MERCURY_ISA_VERSION
	.align		4
        /*0050*/ 	.byte	0x03, 0x5f
        /*0052*/ 	.short	0x0101


	//----- nvinfo : EIATTR_VRC_CTA_INIT_COUNT
	.align		4
        /*0054*/ 	.byte	0x02, 0x4a
	.zero		1
	.zero		1


	//----- nvinfo : EIATTR_EXIT_INSTR_OFFSETS
	.align		4
        /*0058*/ 	.byte	0x04, 0x1c
        /*005a*/ 	.short	(.L_42 - .L_41)


	//   ....[0]....
.L_41:
        /*005c*/ 	.word	0x000000c0


	//   ....[1]....
        /*0060*/ 	.word	0x00000160


	//----- nvinfo : EIATTR_CBANK_PARAM_SIZE
	.align		4
.L_42:
        /*0064*/ 	.byte	0x03, 0x19
        /*0066*/ 	.short	0x0018


	//----- nvinfo : EIATTR_PARAM_CBANK
	.align		4
        /*0068*/ 	.byte	0x04, 0x0a
        /*006a*/ 	.short	(.L_44 - .L_43)
	.align		4
.L_43:
        /*006c*/ 	.word	index@(.nv.constant0._Z20matrix_transpose_gpuPA1500_iPA2000_iii)
        /*0070*/ 	.short	0x0380
        /*0072*/ 	.short	0x0018


	//----- nvinfo : EIATTR_SW_WAR
	.align		4
.L_44:
        /*0074*/ 	.byte	0x04, 0x36
        /*0076*/ 	.short	(.L_46 - .L_45)
.L_45:
        /*0078*/ 	.word	0x00000008
.L_46:


//--------------------- .nv.callgraph             --------------------------
	.section	.nv.callgraph,"",@"SHT_CUDA_CALLGRAPH"
	.align	4
	.sectionentsize	8
	.align		4
        /*0000*/ 	.word	0x00000000
	.align		4
        /*0004*/ 	.word	0xffffffff
	.align		4
        /*0008*/ 	.word	0x00000000
	.align		4
        /*000c*/ 	.word	0xfffffffe
	.align		4
        /*0010*/ 	.word	0x00000000
	.align		4
        /*0014*/ 	.word	0xfffffffd
	.align		4
        /*0018*/ 	.word	0x00000000
	.align		4
        /*001c*/ 	.word	0xfffffffc


//--------------------- .nv.constant4             --------------------------
	.section	.nv.constant4,"a",@progbits
	.align	8
	.align		8
.nv.constant4:
        /*0000*/ 	.dword	maxtri_a
	.align		8
        /*0008*/ 	.dword	maxtri_b_gpu
	.align		8
        /*0010*/ 	.dword	maxtri_b_cpu


//--------------------- .text._Z27matrix_shared_transpose_gpuPA1500_iPA2000_iii --------------------------
	.section	.text._Z27matrix_shared_transpose_gpuPA1500_iPA2000_iii,"ax",@progbits
	.align	128
        .global         _Z27matrix_shared_transpose_gpuPA1500_iPA2000_iii
        .type           _Z27matrix_shared_transpose_gpuPA1500_iPA2000_iii,@function
        .size           _Z27matrix_shared_transpose_gpuPA1500_iPA2000_iii,(.L_x_2 - _Z27matrix_shared_transpose_gpuPA1500_iPA2000_iii)
        .other          _Z27matrix_shared_transpose_gpuPA1500_iPA2000_iii,@"STO_CUDA_ENTRY STV_DEFAULT"
_Z27matrix_shared_transpose_gpuPA1500_iPA2000_iii:
.text._Z27matrix_shared_transpose_gpuPA1500_iPA2000_iii:
[----:B------:R-:W-:Y:S01]  /*0000*/  LDC R1, c[0x0][0x37c] ;  /* 0x0000df00ff017b82 */ /* 0x000fe20000000800 */
[----:B------:R-:W0:Y:S07]  /*0010*/  S2R R13, SR_TID.X ;  /* 0x00000000000d7919 */ /* 0x000e2e0000002100 */
[----:B------:R-:W1:Y:S01]  /*0020*/  S2UR UR5, SR_CTAID.X ;  /* 0x00000000000579c3 */ /* 0x000e620000002500 */
[----:B------:R-:W2:Y:S01]  /*0030*/  LDCU UR6, c[0x0][0x364] ;  /* 0x00006c80ff0677ac */ /* 0x000ea20008000800 */
[----:B------:R-:W3:Y:S01]  /*0040*/  S2R R11, SR_TID.Y ;  /* 0x00000000000b7919 */ /* 0x000ee20000002200 */
[----:B------:R-:W1:Y:S05]  /*0050*/  LDCU UR7, c[0x0][0x360] ;  /* 0x00006c00ff0777ac */ /* 0x000e6a0008000800 */
[----:B------:R-:W2:Y:S01]  /*0060*/  S2UR UR4, SR_CTAID.Y ;  /* 0x00000000000479c3 */ /* 0x000ea20000002600 */
[----:B------:R-:W4:Y:S01]  /*0070*/  LDCU.64 UR8, c[0x0][0x390] ;  /* 0x00007200ff0877ac */ /* 0x000f220008000a00 */
[----:B-1----:R-:W-:-:S06]  /*0080*/  UIMAD UR5, UR5, UR7, URZ ;  /* 0x00000007050572a4 */ /* 0x002fcc000f8e02ff */
[----:B0-----:R-:W-:Y:S01]  /*0090*/  VIADD R7, R13, UR5 ;  /* 0x000000050d077c36 */ /* 0x001fe20008000000 */
[----:B--2---:R-:W-:Y:S01]  /*00a0*/  UIMAD UR4, UR4, UR6, URZ ;  /* 0x00000006040472a4 */ /* 0x004fe2000f8e02ff */
[----:B------:R-:W0:Y:S03]  /*00b0*/  LDCU.64 UR6, c[0x0][0x358] ;  /* 0x00006b00ff0677ac */ /* 0x000e260008000a00 */
[----:B----4-:R-:W-:Y:S02]  /*00c0*/  ISETP.GE.AND P0, PT, R7, UR9, PT ;  /* 0x0000000907007c0c */ /* 0x010fe4000bf06270 */
[----:B---3--:R-:W-:-:S05]  /*00d0*/  VIADD R5, R11, UR4 ;  /* 0x000000040b057c36 */ /* 0x008fca0008000000 */
[----:B------:R-:W-:-:S13]  /*00e0*/  ISETP.GE.OR P0, PT, R5, UR8, P0 ;  /* 0x0000000805007c0c */ /* 0x000fda0008706670 */
[----:B------:R-:W1:Y:S02]  /*00f0*/  @!P0 LDC.64 R2, c[0x0][0x380] ;  /* 0x0000e000ff028b82 */ /* 0x000e640000000a00 */
[----:B-1----:R-:W-:-:S04]  /*0100*/  @!P0 IMAD.WIDE.U32 R2, R5, 0x1770, R2 ;  /* 0x0000177005028825 */ /* 0x002fc800078e0002 */
[----:B------:R-:W-:-:S06]  /*0110*/  @!P0 IMAD.WIDE R2, R7, 0x4, R2 ;  /* 0x0000000407028825 */ /* 0x000fcc00078e0202 */
[----:B0-----:R-:W2:Y:S01]  /*0120*/  @!P0 LDG.E R2, desc[UR6][R2.64] ;  /* 0x0000000602028981 */ /* 0x001ea2000c1e1900 */
[----:B------:R-:W-:Y:S01]  /*0130*/  @!P0 MOV R0, 0x400 ;  /* 0x0000040000008802 */ /* 0x000fe20000000f00 */
[----:B------:R-:W-:Y:S01]  /*0140*/  VIADD R9, R13, UR4 ;  /* 0x000000040d097c36 */ /* 0x000fe20008000000 */
[----:B------:R-:W-:Y:S01]  /*0150*/  IADD3 R7, PT, PT, R11, UR5, RZ ;  /* 0x000000050b077c10 */ /* 0x000fe2000fffe0ff */
[----:B------:R-:W0:Y:S03]  /*0160*/  @!P0 S2R R5, SR_CgaCtaId ;  /* 0x0000000000058919 */ /* 0x000e260000008800 */
[----:B------:R-:W-:-:S04]  /*0170*/  ISETP.GE.AND P1, PT, R7, UR9, PT ;  /* 0x0000000907007c0c */ /* 0x000fc8000bf26270 */
[----:B------:R-:W-:Y:S02]  /*0180*/  ISETP.GE.OR P1, PT, R9, UR8, P1 ;  /* 0x0000000809007c0c */ /* 0x000fe40008f26670 */
[----:B0-----:R-:W-:-:S05]  /*0190*/  @!P0 LEA R0, R5, R0, 0x18 ;  /* 0x0000000005008211 */ /* 0x001fca00078ec0ff */
[----:B------:R-:W-:-:S05]  /*01a0*/  @!P0 IMAD R0, R11, 0x84, R0 ;  /* 0x000000840b008824 */ /* 0x000fca00078e0200 */
[----:B------:R-:W-:-:S05]  /*01b0*/  @!P0 LEA R5, R13, R0, 0x2 ;  /* 0x000000000d058211 */ /* 0x000fca00078e10ff */
[----:B--2---:R0:W-:Y:S01]  /*01c0*/  @!P0 STS [R5], R2 ;  /* 0x0000000205008388 */ /* 0x0041e20000000800 */
[----:B------:R-:W-:Y:S06]  /*01d0*/  BAR.SYNC.DEFER_BLOCKING 0x0 ;  /* 0x0000000000007b1d */ /* 0x000fec0000010000 */
[----:B------:R-:W-:Y:S05]  /*01e0*/  @P1 EXIT ;  /* 0x000000000000194d */ /* 0x000fea0003800000 */
[----:B------:R-:W1:Y:S01]  /*01f0*/  S2R R3, SR_CgaCtaId ;  /* 0x0000000000037919 */ /* 0x000e620000008800 */
[----:B------:R-:W-:-:S04]  /*0200*/  MOV R0, 0x400 ;  /* 0x0000040000007802 */ /* 0x000fc80000000f00 */
[----:B-1----:R-:W-:Y:S02]  /*0210*/  LEA R0, R3, R0, 0x18 ;  /* 0x0000000003007211 */ /* 0x002fe400078ec0ff */
[----:B0-----:R-:W0:Y:S03]  /*0220*/  LDC.64 R2, c[0x0][0x388] ;  /* 0x0000e200ff027b82 */ /* 0x001e260000000a00 */
[----:B------:R-:W-:-:S04]  /*0230*/  IMAD R0, R13, 0x84, R0 ;  /* 0x000000840d007824 */ /* 0x000fc800078e0200 */
[----:B------:R-:W-:-:S05]  /*0240*/  IMAD R0, R11, 0x4, R0 ;  /* 0x000000040b007824 */ /* 0x000fca00078e0200 */
[----:B------:R-:W1:Y:S01]  /*0250*/  LDS R5, [R0] ;  /* 0x0000000000057984 */ /* 0x000e620000000800 */
[----:B0-----:R-:W-:-:S04]  /*0260*/  IMAD.WIDE R2, R7, 0x1f40, R2 ;  /* 0x00001f4007027825 */ /* 0x001fc800078e0202 */
[----:B------:R-:W-:-:S05]  /*0270*/  IMAD.WIDE.U32 R2, R9, 0x4, R2 ;  /* 0x0000000409027825 */ /* 0x000fca00078e0002 */
[----:B-1----:R-:W-:Y:S01]  /*0280*/  STG.E desc[UR6][R2.64], R5 ;  /* 0x0000000502007986 */ /* 0x002fe2000c101906 */
[----:B------:R-:W-:Y:S05]  /*0290*/  EXIT ;  /* 0x000000000000794d */ /* 0x000fea0003800000 */
.L_x_0:
[----:B------:R-:W-:-:S00]  /*02a0*/  BRA `(.L_x_0) ;  /* 0xfffffffc00fc7947 */ /* 0x000fc0000383ffff */
[----:B------:R-:W-:-:S00]  /*02b0*/  NOP ;  /* 0x0000000000007918 */ /* 0x000fc00000000000 */
        /* <DEDUP_REMOVED lines=12> */
.L_x_2:


//--------------------- .text._Z20matrix_transpose_gpuPA1500_iPA2000_iii --------------------------
	.section	.text._Z20matrix_transpose_gpuPA1500_iPA2000_iii,"ax",@progbits
	.align	128
        .global         _Z20matrix_transpose_gpuPA1500_iPA2000_iii
        .type           _Z20matrix_transpose_gpuPA1500_iPA2000_iii,@function
        .size           _Z20matrix_transpose_gpuPA1500_iPA2000_iii,(.L_x_3 - _Z20matrix_transpose_gpuPA1500_iPA2000_iii)
        .other          _Z20matrix_transpose_gpuPA1500_iPA2000_iii,@"STO_CUDA_ENTRY STV_DEFAULT"
_Z20matrix_transpose_gpuPA1500_iPA2000_iii:
.text._Z20matrix_transpose_gpuPA1500_iPA2000_iii:
[----:B------:R-:W-:Y:S01]  /*0000*/  LDC R1, c[0x0][0x37c] ;  /* 0x0000df00ff017b82 */ /* 0x000fe20000000800 */
[----:B------:R-:W0:Y:S07]  /*0010*/  S2R R9, SR_TID.X ;  /* 0x0000000000097919 */ /* 0x000e2e0000002100 */
[----:B------:R-:W1:Y:S01]  /*0020*/  LDC R0, c[0x0][0x364] ;  /* 0x0000d900ff007b82 */ /* 0x000e620000000800 */
[----:B------:R-:W2:Y:S01]  /*0030*/  LDCU.64 UR6, c[0x0][0x390] ;  /* 0x00007200ff0677ac */ /* 0x000ea20008000a00 */
[----:B------:R-:W1:Y:S06]  /*0040*/  S2R R7, SR_TID.Y ;  /* 0x0000000000077919 */ /* 0x000e6c0000002200 */
[----:B------:R-:W0:Y:S08]  /*0050*/  S2UR UR5, SR_CTAID.X ;  /* 0x00000000000579c3 */ /* 0x000e300000002500 */
[----:B------:R-:W0:Y:S08]  /*0060*/  LDC R2, c[0x0][0x360] ;  /* 0x0000d800ff027b82 */ /* 0x000e300000000800 */
[----:B------:R-:W1:Y:S01]  /*0070*/  S2UR UR4, SR_CTAID.Y ;  /* 0x00000000000479c3 */ /* 0x000e620000002600 */
[----:B0-----:R-:W-:-:S05]  /*0080*/  IMAD R9, R2, UR5, R9 ;  /* 0x0000000502097c24 */ /* 0x001fca000f8e0209 */
[----:B--2---:R-:W-:Y:S01]  /*0090*/  ISETP.GE.AND P0, PT, R9, UR7, PT ;  /* 0x0000000709007c0c */ /* 0x004fe2000bf06270 */
[----:B-1----:R-:W-:-:S05]  /*00a0*/  IMAD R7, R0, UR4, R7 ;  /* 0x0000000400077c24 */ /* 0x002fca000f8e0207 */
[----:B------:R-:W-:-:S13]  /*00b0*/  ISETP.GE.OR P0, PT, R7, UR6, P0 ;  /* 0x0000000607007c0c */ /* 0x000fda0008706670 */
[----:B------:R-:W-:Y:S05]  /*00c0*/  @P0 EXIT ;  /* 0x000000000000094d */ /* 0x000fea0003800000 */
[----:B------:R-:W0:Y:S01]  /*00d0*/  LDC.64 R2, c[0x0][0x380] ;  /* 0x0000e000ff027b82 */ /* 0x000e220000000a00 */
[----:B------:R-:W1:Y:S07]  /*00e0*/  LDCU.64 UR4, c[0x0][0x358] ;  /* 0x00006b00ff0477ac */ /* 0x000e6e0008000a00 */
[----:B------:R-:W2:Y:S01]  /*00f0*/  LDC.64 R4, c[0x0][0x388] ;  /* 0x0000e200ff047b82 */ /* 0x000ea20000000a00 */
[----:B0-----:R-:W-:-:S04]  /*0100*/  IMAD.WIDE.U32 R2, R7, 0x1770, R2 ;  /* 0x0000177007027825 */ /* 0x001fc800078e0002 */
[----:B------:R-:W-:-:S06]  /*0110*/  IMAD.WIDE R2, R9, 0x4, R2 ;  /* 0x0000000409027825 */ /* 0x000fcc00078e0202 */
[----:B-1----:R-:W3:Y:S01]  /*0120*/  LDG.E R3, desc[UR4][R2.64] ;  /* 0x0000000402037981 */ /* 0x002ee2000c1e1900 */
[----:B--2---:R-:W-:-:S04]  /*0130*/  IMAD.WIDE R4, R9, 0x1f40, R4 ;  /* 0x00001f4009047825 */ /* 0x004fc800078e0204 */
[----:B------:R-:W-:-:S05]  /*0140*/  IMAD.WIDE.U32 R4, R7, 0x4, R4 ;  /* 0x0000000407047825 */ /* 0x000fca00078e0004 */
[----:B---3--:R-:W-:Y:S01]  /*0150*/  STG.E desc[UR4][R4.64], R3 ;  /* 0x0000000304007986 */ /* 0x008fe2000c101904 */
[----:B------:R-:W-:Y:S05]  /*0160*/  EXIT ;  /* 0x000000000000794d */ /* 0x000fea0003800000 */
.L_x_1:
        /* <DEDUP_REMOVED lines=9> */
.L_x_3:


//--------------------- .nv.shared._Z27matrix_shared_transpose_gpuPA1500_iPA2000_iii --------------------------
	.section	.nv.shared._Z27matrix_shared_transpose_gpuPA1500_iPA2000_iii,"aw",@nobits
	.sectionflags	@""
	.align	4
.nv.shared._Z27matrix_shared_transpose_gpuPA1500_iPA2000_iii:
	.zero		5380


//--------------------- .nv.shared.reserved.0     --------------------------
	.section	.nv.shared.reserved.0,"aw",@nobits
	.weak		__nv_reservedSMEM_offset_0_alias
	.size		__nv_reservedSMEM_offset_0_alias, 0, 64
	.other		__nv_reservedSMEM_offset_0_alias,@"STO_CUDA_RESERVED_SHARED STV_DEFAULT"
__nv_reservedSMEM_offset_0_alias:
	.zero		0
	.zero		64


//--------------------- .nv.global                --------------------------
	.section	.nv.global,"aw",@nobits
	.align	4
.nv.global:
	.type		maxtri_b_cpu,@object
	.size		maxtri_b_cpu,(maxtri_a - maxtri_b_cpu)
	.other		maxtri_b_cpu,@"STV_DEFAULT STO_CUDA_MANAGED"
maxtri_b_cpu:
	.zero		12000000
	.type		maxtri_a,@object
	.size		maxtri_a,(maxtri_b_gpu - maxtri_a)
	.other		maxtri_a,@"STV_DEFAULT STO_CUDA_MANAGED"
maxtri_a:
	.zero		12000000
	.type		maxtri_b_gpu,@object
	.size		maxtri_b_gpu,(.L_1 - maxtri_b_gpu)
	.other		maxtri_b_gpu,@"STV_DEFAULT STO_CUDA_MANAGED"
maxtri_b_gpu:
	.zero		12000000
.L_1:


//--------------------- .nv.constant0._Z27matrix_shared_transpose_gpuPA1500_iPA2000_iii --------------------------
	.section	.nv.constant0._Z27matrix_shared_transpose_gpuPA1500_iPA2000_iii,"a",@progbits
	.sectionflags	@""
	.align	4
.nv.constant0._Z27matrix_shared_transpose_gpuPA1500_iPA2000_iii:
	.zero		920


//--------------------- .nv.constant0._Z20matrix_transpose_gpuPA1500_iPA2000_iii --------------------------
	.section	.nv.constant0._Z20matrix_transpose_gpuPA1500_iPA2000_iii,"a",@progbits
	.sectionflags	@""
	.align	4
.nv.constant0._Z20matrix_transpose_gpuPA1500_iPA2000_iii:
	.zero		920


//--------------------- SYMBOLS --------------------------

	.type		.nv.reservedSmem.offset0,@object
	.size		.nv.reservedSmem.offset0,0x4
	.type		.nv.reservedSmem.cap,@object
	.size		.nv.reservedSmem.cap,0x4
